//
// Generated by NVIDIA NVVM Compiler
//
// Compiler Build ID: CL-36424714
// Cuda compilation tools, release 13.0, V13.0.88
// Based on NVVM 20.0.0
//

.version 9.0
.target sm_100
.address_size 64

	// .globl	_Z11find2DIndexv
.extern .func  (.param .b32 func_retval0) vprintf
(
	.param .b64 vprintf_param_0,
	.param .b64 vprintf_param_1
)
;
.global .align 1 .b8 $str[58] = {98, 108, 111, 99, 107, 32, 40, 37, 100, 44, 32, 37, 100, 41, 32, 116, 104, 114, 101, 97, 100, 32, 40, 37, 100, 44, 32, 37, 100, 41, 32, 109, 97, 112, 115, 32, 116, 111, 32, 40, 37, 100, 44, 32, 37, 100, 41, 32, 111, 102, 32, 97, 114, 114, 97, 121, 10};

.visible .entry _Z11find2DIndexv()
{
	.local .align 8 .b8 	__local_depot0[24];
	.reg .b64 	%SP;
	.reg .b64 	%SPL;
	.reg .b32 	%r<11>;
	.reg .b64 	%rd<5>;

	mov.u64 	%SPL, __local_depot0;
	cvta.local.u64 	%SP, %SPL;
	add.u64 	%rd1, %SP, 0;
	add.u64 	%rd2, %SPL, 0;
	mov.u32 	%r1, %ctaid.y;
	mov.u32 	%r2, %ntid.y;
	mov.u32 	%r3, %tid.y;
	mad.lo.s32 	%r4, %r1, %r2, %r3;
	mov.u32 	%r5, %ctaid.x;
	mov.u32 	%r6, %ntid.x;
	mov.u32 	%r7, %tid.x;
	mad.lo.s32 	%r8, %r5, %r6, %r7;
	st.local.v2.u32 	[%rd2], {%r5, %r1};
	st.local.v2.u32 	[%rd2+8], {%r7, %r3};
	st.local.v2.u32 	[%rd2+16], {%r4, %r8};
	mov.u64 	%rd3, $str;
	cvta.global.u64 	%rd4, %rd3;
	{ // callseq 0, 0
	.param .b64 param0;
	st.param.b64 	[param0], %rd4;
	.param .b64 param1;
	st.param.b64 	[param1], %rd1;
	.param .b32 retval0;
	call.uni (retval0), 
	vprintf, 
	(
	param0, 
	param1
	);
	ld.param.b32 	%r9, [retval0];
	} // callseq 0
	ret;

}


// ===== COMPILED SASS (sm_100) =====

	.target	sm_100

	.elftype	@"ET_EXEC"


//--------------------- .note.nv.tkinfo           --------------------------
	.section	.note.nv.tkinfo,"",@"SHT_NOTE"
	.sectionflags	@"SHF_NOTE_NV_TKINFO"
	.tkinfo
        /*0018*/ 	.word	0x00000002
        /*0030*/ 	.string	""
        /*0030*/ 	.string	"ptxas"
        /*0030*/ 	.string	"Cuda compilation tools, release 13.0, V13.0.88"
        /*0030*/ 	.string	"Build cuda_13.0.r13.0/compiler.36424714_0"
        /*0030*/ 	.string	"-arch sm_100 -m 64 "



//--------------------- .note.nv.cuinfo           --------------------------
	.section	.note.nv.cuinfo,"",@"SHT_NOTE"
	.sectionflags	@"SHF_NOTE_NV_CUINFO"
        /*0018*/ 	.short	0x0002
        /*001a*/ 	.short	0x0064
        /*001c*/ 	.short	0x0082
	.zero		2


//--------------------- .nv.info                  --------------------------
	.section	.nv.info,"",@"SHT_CUDA_INFO"
	.align	4


	//----- nvinfo : EIATTR_REGCOUNT
	.align		4
        /*0000*/ 	.byte	0x04, 0x2f
        /*0002*/ 	.short	(.L_2 - .L_1)
	.align		4
.L_1:
        /*0004*/ 	.word	index@(_Z11find2DIndexv)
        /*0008*/ 	.word	0x00000018


	//----- nvinfo : EIATTR_FRAME_SIZE
	.align		4
.L_2:
        /*000c*/ 	.byte	0x04, 0x11
        /*000e*/ 	.short	(.L_4 - .L_3)
	.align		4
.L_3:
        /*0010*/ 	.word	index@(_Z11find2DIndexv)
        /*0014*/ 	.word	0x00000018


	//----- nvinfo : EIATTR_MIN_STACK_SIZE
	.align		4
.L_4:
        /*0018*/ 	.byte	0x04, 0x12
        /*001a*/ 	.short	(.L_6 - .L_5)
	.align		4
.L_5:
        /*001c*/ 	.word	index@(_Z11find2DIndexv)
        /*0020*/ 	.word	0x00000018
.L_6:


//--------------------- .nv.compat                --------------------------
	.section	.nv.compat,"",@"SHT_CUDA_COMPAT_INFO"
	.align	4
        /*0000*/ 	.byte	0x02, 0x09, 0x00, 0x00, 0x02, 0x02, 0x01, 0x00, 0x02, 0x05, 0x05, 0x00, 0x03, 0x07, 0x01, 0x01
        /*0010*/ 	.byte	0x02, 0x03, 0x00, 0x00, 0x02, 0x06, 0x01, 0x00, 0x04, 0x0b, 0x08, 0x00, 0x09, 0x00, 0x00, 0x00
        /*0020*/ 	.byte	0x00, 0x00, 0x00, 0x00


//--------------------- .nv.info._Z11find2DIndexv --------------------------
	.section	.nv.info._Z11find2DIndexv,"",@"SHT_CUDA_INFO"
	.sectionflags	@""
	.align	4


	//----- nvinfo : EIATTR_CUDA_API_VERSION
	.align		4
        /*0000*/ 	.byte	0x04, 0x37
        /*0002*/ 	.short	(.L_8 - .L_7)
.L_7:
        /*0004*/ 	.word	0x00000082


	//----- nvinfo : EIATTR_SPARSE_MMA_MASK
	.align		4
.L_8:
        /*0008*/ 	.byte	0x03, 0x50
        /*000a*/ 	.short	0x0000


	//----- nvinfo : EIATTR_MAXREG_COUNT
	.align		4
        /*000c*/ 	.byte	0x03, 0x1b
        /*000e*/ 	.short	0x00ff


	//----- nvinfo : EIATTR_EXTERNS
	.align		4
        /*0010*/ 	.byte	0x04, 0x0f
        /*0012*/ 	.short	(.L_10 - .L_9)


	//   ....[0]....
	.align		4
.L_9:
        /*0014*/ 	.word	index@(vprintf)


	//----- nvinfo : EIATTR_MERCURY_ISA_VERSION
	.align		4
.L_10:
        /*0018*/ 	.byte	0x03, 0x5f
        /*001a*/ 	.short	0x0101


	//----- nvinfo : EIATTR_VRC_CTA_INIT_COUNT
	.align		4
        /*001c*/ 	.byte	0x02, 0x4a
	.zero		1
	.zero		1


	//----- nvinfo : EIATTR_SYSCALL_OFFSETS
	.align		4
        /*0020*/ 	.byte	0x04, 0x46
        /*0022*/ 	.short	(.L_12 - .L_11)


	//   ....[0]....
.L_11:
        /*0024*/ 	.word	0x00000170


	//----- nvinfo : EIATTR_EXIT_INSTR_OFFSETS
	.align		4
.L_12:
        /*0028*/ 	.byte	0x04, 0x1c
        /*002a*/ 	.short	(.L_14 - .L_13)


	//   ....[0]....
.L_13:
        /*002c*/ 	.word	0x00000180


	//----- nvinfo : EIATTR_SW_WAR
	.align		4
.L_14:
        /*0030*/ 	.byte	0x04, 0x36
        /*0032*/ 	.short	(.L_16 - .L_15)
.L_15:
        /*0034*/ 	.word	0x00000008
.L_16:


//--------------------- .nv.callgraph             --------------------------
	.section	.nv.callgraph,"",@"SHT_CUDA_CALLGRAPH"
	.align	4
	.sectionentsize	8
	.align		4
        /*0000*/ 	.word	0x00000000
	.align		4
        /*0004*/ 	.word	0xffffffff
	.align		4
        /*0008*/ 	.word	index@(_Z11find2DIndexv)
	.align		4
        /*000c*/ 	.word	index@(vprintf)
	.align		4
        /*0010*/ 	.word	0x00000000
	.align		4
        /*0014*/ 	.word	0xfffffffe
	.align		4
        /*0018*/ 	.word	0x00000000
	.align		4
        /*001c*/ 	.word	0xfffffffd
	.align		4
        /*0020*/ 	.word	0x00000000
	.align		4
        /*0024*/ 	.word	0xfffffffc


//--------------------- .nv.constant4             --------------------------
	.section	.nv.constant4,"a",@progbits
	.align	8
	.align		8
.nv.constant4:
        /*0000*/ 	.dword	vprintf
	.align		8
        /*0008*/ 	.dword	$str


//--------------------- .text._Z11find2DIndexv    --------------------------
	.section	.text._Z11find2DIndexv,"ax",@progbits
	.align	128
        .global         _Z11find2DIndexv
        .type           _Z11find2DIndexv,@function
        .size           _Z11find2DIndexv,(.L_x_2 - _Z11find2DIndexv)
        .other          _Z11find2DIndexv,@"STO_CUDA_ENTRY STV_DEFAULT"
_Z11find2DIndexv:
.text._Z11find2DIndexv:
[----:B------:R-:W0:Y:S01]  /*0000*/  LDC R1, c[0x0][0x37c] ;  /* 0x0000df00ff017b82 */ /* 0x000e220000000800 */
[----:B------:R-:W1:Y:S01]  /*0010*/  S2R R11, SR_CTAID.Y ;  /* 0x00000000000b7919 */ /* 0x000e620000002600 */
[----:B------:R-:W2:Y:S01]  /*0020*/  LDCU UR5, c[0x0][0x2fc] ;  /* 0x00005f80ff0577ac */ /* 0x000ea20008000800 */
[----:B0-----:R-:W-:Y:S01]  /*0030*/  VIADD R1, R1, 0xffffffe8 ;  /* 0xffffffe801017836 */ /* 0x001fe20000000000 */
[----:B------:R-:W-:Y:S01]  /*0040*/  MOV R0, 0x0 ;  /* 0x0000000000007802 */ /* 0x000fe20000000f00 */
[----:B------:R-:W1:Y:S01]  /*0050*/  S2R R10, SR_CTAID.X ;  /* 0x00000000000a7919 */ /* 0x000e620000002500 */
[----:B------:R-:W0:Y:S02]  /*0060*/  LDCU UR6, c[0x0][0x364] ;  /* 0x00006c80ff0677ac */ /* 0x000e240008000800 */
[----:B------:R3:W4:Y:S01]  /*0070*/  LDC.64 R8, c[0x4][R0] ;  /* 0x0100000000087b82 */ /* 0x0007220000000a00 */
[----:B------:R-:W0:Y:S01]  /*0080*/  S2R R13, SR_TID.Y ;  /* 0x00000000000d7919 */ /* 0x000e220000002200 */
[----:B------:R-:W5:Y:S01]  /*0090*/  LDCU UR7, c[0x0][0x360] ;  /* 0x00006c00ff0777ac */ /* 0x000f620008000800 */
[----:B------:R-:W5:Y:S01]  /*00a0*/  S2R R12, SR_TID.X ;  /* 0x00000000000c7919 */ /* 0x000f620000002100 */
[----:B------:R-:W2:Y:S02]  /*00b0*/  LDCU UR4, c[0x0][0x2f8] ;  /* 0x00005f00ff0477ac */ /* 0x000ea40008000800 */
[----:B--2---:R-:W-:-:S04]  /*00c0*/  IADD3 R6, P0, PT, R1, UR4, RZ ;  /* 0x0000000401067c10 */ /* 0x004fc8000ff1e0ff */
[----:B------:R-:W-:Y:S01]  /*00d0*/  IADD3.X R7, PT, PT, RZ, UR5, RZ, P0, !PT ;  /* 0x00000005ff077c10 */ /* 0x000fe200087fe4ff */
[----:B-1----:R3:W-:Y:S01]  /*00e0*/  STL.64 [R1], R10 ;  /* 0x0000000a01007387 */ /* 0x0027e20000100a00 */
[----:B0-----:R-:W-:Y:S02]  /*00f0*/  IMAD R2, R11, UR6, R13 ;  /* 0x000000060b027c24 */ /* 0x001fe4000f8e020d */
[----:B-----5:R-:W-:Y:S01]  /*0100*/  IMAD R3, R10, UR7, R12 ;  /* 0x000000070a037c24 */ /* 0x020fe2000f8e020c */
[----:B------:R3:W-:Y:S01]  /*0110*/  STL.64 [R1+0x8], R12 ;  /* 0x0000080c01007387 */ /* 0x0007e20000100a00 */
[----:B------:R-:W0:Y:S03]  /*0120*/  LDCU.64 UR6, c[0x4][0x8] ;  /* 0x01000100ff0677ac */ /* 0x000e260008000a00 */
[----:B------:R3:W-:Y:S01]  /*0130*/  STL.64 [R1+0x10], R2 ;  /* 0x0000100201007387 */ /* 0x0007e20000100a00 */
[----:B0-----:R-:W-:Y:S01]  /*0140*/  IMAD.U32 R4, RZ, RZ, UR6 ;  /* 0x00000006ff047e24 */ /* 0x001fe2000f8e00ff */
[----:B---34-:R-:W-:-:S07]  /*0150*/  MOV R5, UR7 ;  /* 0x0000000700057c02 */ /* 0x018fce0008000f00 */
[----:B------:R-:W-:-:S07]  /*0160*/  LEPC R20, `(.L_x_0) ;  /* 0x000000001014794e */ /* 0x000fce0000000000 */
[----:B------:R-:W-:Y:S05]  /*0170*/  CALL.ABS.NOINC R8 ;  /* 0x0000000008007343 */ /* 0x000fea0003c00000 */
.L_x_0:
[----:B------:R-:W-:Y:S05]  /*0180*/  EXIT ;  /* 0x000000000000794d */ /* 0x000fea0003800000 */
.L_x_1:
[----:B------:R-:W-:-:S00]  /*0190*/  BRA `(.L_x_1) ;  /* 0xfffffffc00fc7947 */ /* 0x000fc0000383ffff */
[----:B------:R-:W-:-:S00]  /*01a0*/  NOP ;  /* 0x0000000000007918 */ /* 0x000fc00000000000 */
        /* <DEDUP_REMOVED lines=13> */
.L_x_2:


//--------------------- .nv.global.init           --------------------------
	.section	.nv.global.init,"aw",@progbits
.nv.global.init:
	.type		$str,@object
	.size		$str,(.L_0 - $str)
$str:
        /*0000*/ 	.byte	0x62, 0x6c, 0x6f, 0x63, 0x6b, 0x20, 0x28, 0x25, 0x64, 0x2c, 0x20, 0x25, 0x64, 0x29, 0x20, 0x74
        /*0010*/ 	.byte	0x68, 0x72, 0x65, 0x61, 0x64, 0x20, 0x28, 0x25, 0x64, 0x2c, 0x20, 0x25, 0x64, 0x29, 0x20, 0x6d
        /*0020*/ 	.byte	0x61, 0x70, 0x73, 0x20, 0x74, 0x6f, 0x20, 0x28, 0x25, 0x64, 0x2c, 0x20, 0x25, 0x64, 0x29, 0x20
        /*0030*/ 	.byte	0x6f, 0x66, 0x20, 0x61, 0x72, 0x72, 0x61, 0x79, 0x0a, 0x00
.L_0:


//--------------------- .nv.shared.reserved.0     --------------------------
	.section	.nv.shared.reserved.0,"aw",@nobits
	.weak		__nv_reservedSMEM_offset_0_alias
	.size		__nv_reservedSMEM_offset_0_alias, 0, 64
	.other		__nv_reservedSMEM_offset_0_alias,@"STO_CUDA_RESERVED_SHARED STV_DEFAULT"
__nv_reservedSMEM_offset_0_alias:
	.zero		0
	.zero		64


//--------------------- .nv.constant0._Z11find2DIndexv --------------------------
	.section	.nv.constant0._Z11find2DIndexv,"a",@progbits
	.sectionflags	@""
	.align	4
.nv.constant0._Z11find2DIndexv:
	.zero		896


//--------------------- SYMBOLS --------------------------

	.type		.nv.reservedSmem.offset0,@object
	.size		.nv.reservedSmem.offset0,0x4
	.type		vprintf,@function
